	.headerflags	@"EF_CUDA_TEXMODE_UNIFIED EF_CUDA_64BIT_ADDRESS EF_CUDA_ACCELERATORS EF_CUDA_SM90 EF_CUDA_VIRTUAL_SM(EF_CUDA_SM90)"
	.elftype	@"ET_EXEC"


//--------------------- .nv.info                  --------------------------
	.section	.nv.info,"",@"SHT_CUDA_INFO"
	.align	4


	//----- nvinfo : EIATTR_REGCOUNT
	.align		4
        /*0000*/ 	.byte	0x04, 0x2f
        /*0002*/ 	.short	(.L_1 - .L_0)
	.align		4
.L_0:
        /*0004*/ 	.word	index@(triton_poi_fused_add_clamp_div_mul_round_sub_0)
        /*0008*/ 	.word	0x00000014


	//----- nvinfo : EIATTR_MIN_STACK_SIZE
	.align		4
.L_1:
        /*000c*/ 	.byte	0x04, 0x12
        /*000e*/ 	.short	(.L_3 - .L_2)
	.align		4
.L_2:
        /*0010*/ 	.word	index@(triton_poi_fused_add_clamp_div_mul_round_sub_0)
        /*0014*/ 	.word	0x00000000


	//----- nvinfo : EIATTR_FRAME_SIZE
	.align		4
.L_3:
        /*0018*/ 	.byte	0x04, 0x11
        /*001a*/ 	.short	(.L_5 - .L_4)
	.align		4
.L_4:
        /*001c*/ 	.word	index@(triton_poi_fused_add_clamp_div_mul_round_sub_0)
        /*0020*/ 	.word	0x00000000


	//----- nvinfo : EIATTR_MIN_STACK_SIZE
	.align		4
.L_5:
        /*0024*/ 	.byte	0x04, 0x12
        /*0026*/ 	.short	(.L_7 - .L_6)
	.align		4
.L_6:
        /*0028*/ 	.word	index@(triton_poi_fused_add_clamp_div_mul_round_sub_0)
        /*002c*/ 	.word	0x00000000
.L_7:


//--------------------- .nv.info.triton_poi_fused_add_clamp_div_mul_round_sub_0 --------------------------
	.section	.nv.info.triton_poi_fused_add_clamp_div_mul_round_sub_0,"",@"SHT_CUDA_INFO"
	.sectionflags	@""
	.align	4


	//----- nvinfo : EIATTR_CUDA_API_VERSION
	.align		4
        /*0000*/ 	.byte	0x04, 0x37
        /*0002*/ 	.short	(.L_9 - .L_8)
.L_8:
        /*0004*/ 	.word	0x0000007c


	//----- nvinfo : EIATTR_KPARAM_INFO
	.align		4
.L_9:
        /*0008*/ 	.byte	0x04, 0x17
        /*000a*/ 	.short	(.L_11 - .L_10)
.L_10:
        /*000c*/ 	.word	0x00000000
        /*0010*/ 	.short	0x000a
        /*0012*/ 	.short	0x0050
        /*0014*/ 	.byte	0x00, 0xf0, 0x11, 0x00


	//----- nvinfo : EIATTR_KPARAM_INFO
	.align		4
.L_11:
        /*0018*/ 	.byte	0x04, 0x17
        /*001a*/ 	.short	(.L_13 - .L_12)
.L_12:
        /*001c*/ 	.word	0x00000000
        /*0020*/ 	.short	0x0009
        /*0022*/ 	.short	0x0048
        /*0024*/ 	.byte	0x00, 0xf4, 0x21, 0x00


	//----- nvinfo : EIATTR_KPARAM_INFO
	.align		4
.L_13:
        /*0028*/ 	.byte	0x04, 0x17
        /*002a*/ 	.short	(.L_15 - .L_14)
.L_14:
        /*002c*/ 	.word	0x00000000
        /*0030*/ 	.short	0x0008
        /*0032*/ 	.short	0x0040
        /*0034*/ 	.byte	0x00, 0xf4, 0x21, 0x00


	//----- nvinfo : EIATTR_KPARAM_INFO
	.align		4
.L_15:
        /*0038*/ 	.byte	0x04, 0x17
        /*003a*/ 	.short	(.L_17 - .L_16)
.L_16:
        /*003c*/ 	.word	0x00000000
        /*0040*/ 	.short	0x0007
        /*0042*/ 	.short	0x0038
        /*0044*/ 	.byte	0x00, 0xf4, 0x21, 0x00


	//----- nvinfo : EIATTR_KPARAM_INFO
	.align		4
.L_17:
        /*0048*/ 	.byte	0x04, 0x17
        /*004a*/ 	.short	(.L_19 - .L_18)
.L_18:
        /*004c*/ 	.word	0x00000000
        /*0050*/ 	.short	0x0006
        /*0052*/ 	.short	0x0030
        /*0054*/ 	.byte	0x00, 0xf4, 0x21, 0x00


	//----- nvinfo : EIATTR_KPARAM_INFO
	.align		4
.L_19:
        /*0058*/ 	.byte	0x04, 0x17
        /*005a*/ 	.short	(.L_21 - .L_20)
.L_20:
        /*005c*/ 	.word	0x00000000
        /*0060*/ 	.short	0x0005
        /*0062*/ 	.short	0x0028
        /*0064*/ 	.byte	0x00, 0xf4, 0x21, 0x00


	//----- nvinfo : EIATTR_KPARAM_INFO
	.align		4
.L_21:
        /*0068*/ 	.byte	0x04, 0x17
        /*006a*/ 	.short	(.L_23 - .L_22)
.L_22:
        /*006c*/ 	.word	0x00000000
        /*0070*/ 	.short	0x0004
        /*0072*/ 	.short	0x0020
        /*0074*/ 	.byte	0x00, 0xf4, 0x21, 0x00


	//----- nvinfo : EIATTR_KPARAM_INFO
	.align		4
.L_23:
        /*0078*/ 	.byte	0x04, 0x17
        /*007a*/ 	.short	(.L_25 - .L_24)
.L_24:
        /*007c*/ 	.word	0x00000000
        /*0080*/ 	.short	0x0003
        /*0082*/ 	.short	0x0018
        /*0084*/ 	.byte	0x00, 0xf4, 0x21, 0x00


	//----- nvinfo : EIATTR_KPARAM_INFO
	.align		4
.L_25:
        /*0088*/ 	.byte	0x04, 0x17
        /*008a*/ 	.short	(.L_27 - .L_26)
.L_26:
        /*008c*/ 	.word	0x00000000
        /*0090*/ 	.short	0x0002
        /*0092*/ 	.short	0x0010
        /*0094*/ 	.byte	0x00, 0xf4, 0x21, 0x00


	//----- nvinfo : EIATTR_KPARAM_INFO
	.align		4
.L_27:
        /*0098*/ 	.byte	0x04, 0x17
        /*009a*/ 	.short	(.L_29 - .L_28)
.L_28:
        /*009c*/ 	.word	0x00000000
        /*00a0*/ 	.short	0x0001
        /*00a2*/ 	.short	0x0008
        /*00a4*/ 	.byte	0x00, 0xf4, 0x21, 0x00


	//----- nvinfo : EIATTR_KPARAM_INFO
	.align		4
.L_29:
        /*00a8*/ 	.byte	0x04, 0x17
        /*00aa*/ 	.short	(.L_31 - .L_30)
.L_30:
        /*00ac*/ 	.word	0x00000000
        /*00b0*/ 	.short	0x0000
        /*00b2*/ 	.short	0x0000
        /*00b4*/ 	.byte	0x00, 0xf4, 0x21, 0x00


	//----- nvinfo : EIATTR_SPARSE_MMA_MASK
	.align		4
.L_31:
        /*00b8*/ 	.byte	0x03, 0x50
        /*00ba*/ 	.short	0x0000


	//----- nvinfo : EIATTR_MAXREG_COUNT
	.align		4
        /*00bc*/ 	.byte	0x03, 0x1b
        /*00be*/ 	.short	0x00ff


	//----- nvinfo : EIATTR_EXIT_INSTR_OFFSETS
	.align		4
        /*00c0*/ 	.byte	0x04, 0x1c
        /*00c2*/ 	.short	(.L_33 - .L_32)


	//   ....[0]....
.L_32:
        /*00c4*/ 	.word	0x000004d0


	//   ....[1]....
        /*00c8*/ 	.word	0x000004f0


	//----- nvinfo : EIATTR_REQNTID
	.align		4
.L_33:
        /*00cc*/ 	.byte	0x04, 0x10
        /*00ce*/ 	.short	(.L_35 - .L_34)
.L_34:
        /*00d0*/ 	.word	0x00000080
        /*00d4*/ 	.word	0x00000001
        /*00d8*/ 	.word	0x00000001


	//----- nvinfo : EIATTR_CBANK_PARAM_SIZE
	.align		4
.L_35:
        /*00dc*/ 	.byte	0x03, 0x19
        /*00de*/ 	.short	0x0054


	//----- nvinfo : EIATTR_PARAM_CBANK
	.align		4
        /*00e0*/ 	.byte	0x04, 0x0a
        /*00e2*/ 	.short	(.L_37 - .L_36)
	.align		4
.L_36:
        /*00e4*/ 	.word	index@(.nv.constant0.triton_poi_fused_add_clamp_div_mul_round_sub_0)
        /*00e8*/ 	.short	0x0210
        /*00ea*/ 	.short	0x0054


	//----- nvinfo : EIATTR_SW_WAR
	.align		4
.L_37:
        /*00ec*/ 	.byte	0x04, 0x36
        /*00ee*/ 	.short	(.L_39 - .L_38)
.L_38:
        /*00f0*/ 	.word	0x00000008
.L_39:


//--------------------- .nv.callgraph             --------------------------
	.section	.nv.callgraph,"",@"SHT_CUDA_CALLGRAPH"
	.align	4
	.sectionentsize	8
	.align		4
        /*0000*/ 	.word	0x00000000
	.align		4
        /*0004*/ 	.word	0xffffffff
	.align		4
        /*0008*/ 	.word	0x00000000
	.align		4
        /*000c*/ 	.word	0xfffffffe
	.align		4
        /*0010*/ 	.word	0x00000000
	.align		4
        /*0014*/ 	.word	0xfffffffd
	.align		4
        /*0018*/ 	.word	0x00000000
	.align		4
        /*001c*/ 	.word	0xfffffffc


//--------------------- .text.triton_poi_fused_add_clamp_div_mul_round_sub_0 --------------------------
	.section	.text.triton_poi_fused_add_clamp_div_mul_round_sub_0,"ax",@progbits
	.align	128
        .global         triton_poi_fused_add_clamp_div_mul_round_sub_0
        .type           triton_poi_fused_add_clamp_div_mul_round_sub_0,@function
        .size           triton_poi_fused_add_clamp_div_mul_round_sub_0,(.L_x_1 - triton_poi_fused_add_clamp_div_mul_round_sub_0)
        .other          triton_poi_fused_add_clamp_div_mul_round_sub_0,@"STO_CUDA_ENTRY STV_DEFAULT"
triton_poi_fused_add_clamp_div_mul_round_sub_0:
.text.triton_poi_fused_add_clamp_div_mul_round_sub_0:
[----:B------:R-:W0:Y:S01]  /*0000*/  LDC R1, c[0x0][0x28] ;  /* 0x00000a00ff017b82 */ /* 0x000e220000000800 */
[----:B------:R-:W1:Y:S07]  /*0010*/  S2R R2, SR_TID.X ;  /* 0x0000000000027919 */ /* 0x000e6e0000002100 */
[----:B------:R-:W2:Y:S01]  /*0020*/  LDC.64 R4, c[0x0][0x218] ;  /* 0x00008600ff047b82 */ /* 0x000ea20000000a00 */
[----:B------:R-:W-:Y:S01]  /*0030*/  ULDC.64 UR4, c[0x0][0x208] ;  /* 0x0000820000047ab9 */ /* 0x000fe20000000a00 */
[----:B------:R-:W3:Y:S06]  /*0040*/  S2R R7, SR_CTAID.X ;  /* 0x0000000000077919 */ /* 0x000eec0000002500 */
[----:B------:R-:W4:Y:S08]  /*0050*/  LDC.64 R8, c[0x0][0x210] ;  /* 0x00008400ff087b82 */ /* 0x000f300000000a00 */
[----:B------:R-:W5:Y:S01]  /*0060*/  LDC.64 R10, c[0x0][0x220] ;  /* 0x00008800ff0a7b82 */ /* 0x000f620000000a00 */
[----:B--2---:R-:W2:Y:S01]  /*0070*/  LDG.E R4, desc[UR4][R4.64] ;  /* 0x0000000404047981 */ /* 0x004ea2000c1e1900 */
[----:B------:R-:W-:-:S06]  /*0080*/  HFMA2.MMA R3, -RZ, RZ, 0, 0 ;  /* 0x00000000ff037435 */ /* 0x000fcc00000001ff */
[----:B------:R-:W5:Y:S01]  /*0090*/  LDC.64 R12, c[0x0][0x230] ;  /* 0x00008c00ff0c7b82 */ /* 0x000f620000000a00 */
[----:B-1----:R-:W-:-:S07]  /*00a0*/  LOP3.LUT R2, R2, 0x7f, RZ, 0xc0, !PT ;  /* 0x0000007f02027812 */ /* 0x002fce00078ec0ff */
[----:B------:R-:W1:Y:S01]  /*00b0*/  LDC.64 R14, c[0x0][0x238] ;  /* 0x00008e00ff0e7b82 */ /* 0x000e620000000a00 */
[----:B---3--:R-:W-:-:S04]  /*00c0*/  LEA R2, R7, R2, 0x7 ;  /* 0x0000000207027211 */ /* 0x008fc800078e38ff */
[C---:B------:R-:W-:Y:S01]  /*00d0*/  ISETP.GE.AND P0, PT, R2.reuse, 0x100, PT ;  /* 0x000001000200780c */ /* 0x040fe20003f06270 */
[----:B----4-:R-:W-:Y:S01]  /*00e0*/  IMAD.WIDE R8, R2, 0x4, R8 ;  /* 0x0000000402087825 */ /* 0x010fe200078e0208 */
[----:B-----5:R3:W4:Y:S01]  /*00f0*/  LDG.E R0, desc[UR4][R10.64] ;  /* 0x000000040a007981 */ /* 0x020722000c1e1900 */
[----:B------:R-:W-:Y:S01]  /*0100*/  SHF.R.S32.HI R7, RZ, 0x18, R7 ;  /* 0x00000018ff077819 */ /* 0x000fe20000011407 */
[----:B------:R-:W5:Y:S03]  /*0110*/  LDC.64 R16, c[0x0][0x240] ;  /* 0x00009000ff107b82 */ /* 0x000f660000000a00 */
[----:B------:R-:W-:-:S06]  /*0120*/  SGXT R7, R7, 0x1 ;  /* 0x000000010707781a */ /* 0x000fcc0000000200 */
[----:B------:R1:W4:Y:S01]  /*0130*/  @!P0 LDG.E R3, desc[UR4][R8.64] ;  /* 0x0000000408038981 */ /* 0x000322000c1e1900 */
[----:B------:R-:W-:Y:S01]  /*0140*/  LEA.HI R7, R7, R2, RZ, 0x4 ;  /* 0x0000000207077211 */ /* 0x000fe200078f20ff */
[----:B---3--:R-:W3:Y:S03]  /*0150*/  LDC.64 R10, c[0x0][0x228] ;  /* 0x00008a00ff0a7b82 */ /* 0x008ee60000000a00 */
[----:B------:R-:W-:-:S04]  /*0160*/  SHF.R.S32.HI R7, RZ, 0x4, R7 ;  /* 0x00000004ff077819 */ /* 0x000fc80000011407 */
[----:B------:R-:W-:-:S04]  /*0170*/  LEA.HI R5, R7, R7, RZ, 0x2 ;  /* 0x0000000707057211 */ /* 0x000fc800078f10ff */
[----:B------:R-:W-:-:S04]  /*0180*/  LOP3.LUT R6, R5, 0xfffffffc, RZ, 0xc0, !PT ;  /* 0xfffffffc05067812 */ /* 0x000fc800078ec0ff */
[----:B------:R-:W-:Y:S02]  /*0190*/  IADD3 R7, R7, -R6, RZ ;  /* 0x8000000607077210 */ /* 0x000fe40007ffe0ff */
[----:B------:R-:W-:-:S03]  /*01a0*/  MOV R6, RZ ;  /* 0x000000ff00067202 */ /* 0x000fc60000000f00 */
[----:B0-----:R-:W-:-:S05]  /*01b0*/  IMAD.WIDE R12, R7, 0x4, R12 ;  /* 0x00000004070c7825 */ /* 0x001fca00078e020c */
[----:B------:R0:W4:Y:S01]  /*01c0*/  @!P0 LDG.E.EL R6, desc[UR4][R12.64] ;  /* 0x000000040c068981 */ /* 0x000122000c2e1900 */
[----:B------:R-:W-:Y:S01]  /*01d0*/  HFMA2.MMA R5, -RZ, RZ, 0, 0 ;  /* 0x00000000ff057435 */ /* 0x000fe200000001ff */
[----:B---3--:R-:W-:-:S04]  /*01e0*/  IMAD.WIDE R10, R7, 0x4, R10 ;  /* 0x00000004070a7825 */ /* 0x008fc800078e020a */
[----:B-1----:R-:W-:-:S04]  /*01f0*/  IMAD.WIDE R14, R7, 0x4, R14 ;  /* 0x00000004070e7825 */ /* 0x002fc800078e020e */
[----:B-----5:R-:W-:Y:S01]  /*0200*/  IMAD.WIDE R16, R7, 0x4, R16 ;  /* 0x0000000407107825 */ /* 0x020fe200078e0210 */
[----:B------:R-:W3:Y:S01]  /*0210*/  @!P0 LDG.E.EL R5, desc[UR4][R10.64] ;  /* 0x000000040a058981 */ /* 0x000ee2000c2e1900 */
[----:B------:R-:W-:Y:S01]  /*0220*/  HFMA2.MMA R7, -RZ, RZ, 0, 0 ;  /* 0x00000000ff077435 */ /* 0x000fe200000001ff */
[----:B------:R-:W-:Y:S01]  /*0230*/  MOV R8, RZ ;  /* 0x000000ff00087202 */ /* 0x000fe20000000f00 */
[----:B0-----:R-:W0:Y:S05]  /*0240*/  LDC.64 R12, c[0x0][0x248] ;  /* 0x00009200ff0c7b82 */ /* 0x001e2a0000000a00 */
[----:B------:R1:W5:Y:S04]  /*0250*/  @!P0 LDG.E.EL R8, desc[UR4][R14.64] ;  /* 0x000000040e088981 */ /* 0x000368000c2e1900 */
[----:B------:R-:W5:Y:S01]  /*0260*/  @!P0 LDG.E.EL R7, desc[UR4][R16.64] ;  /* 0x0000000410078981 */ /* 0x000f62000c2e1900 */
[----:B-1----:R-:W1:Y:S01]  /*0270*/  LDC.64 R14, c[0x0][0x258] ;  /* 0x00009600ff0e7b82 */ /* 0x002e620000000a00 */
[----:B0-----:R-:W-:-:S04]  /*0280*/  IMAD.WIDE R12, R2, 0x4, R12 ;  /* 0x00000004020c7825 */ /* 0x001fc800078e020c */
[----:B-1----:R-:W-:-:S04]  /*0290*/  IMAD.WIDE R14, R2, 0x4, R14 ;  /* 0x00000004020e7825 */ /* 0x002fc800078e020e */
[----:B--2---:R-:W-:-:S04]  /*02a0*/  FMUL R9, R4, 0.0039215688593685626984 ;  /* 0x3b80808104097820 */ /* 0x004fc80000400000 */
[C---:B------:R-:W-:Y:S01]  /*02b0*/  FMUL R4, R9.reuse, 0.25 ;  /* 0x3e80000009047820 */ /* 0x040fe20000400000 */
[C---:B------:R-:W-:Y:S02]  /*02c0*/  FSETP.GEU.AND P2, PT, |R9|.reuse, 1.175494350822287508e-38, PT ;  /* 0x008000000900780b */ /* 0x040fe40003f4e200 */
[----:B------:R-:W-:-:S04]  /*02d0*/  FSETP.GT.AND P1, PT, |R9|, 8.50705917302346158658e+37, PT ;  /* 0x7e8000000900780b */ /* 0x000fc80003f24200 */
[-C--:B------:R-:W-:Y:S01]  /*02e0*/  FSEL R10, R4, R9.reuse, P1 ;  /* 0x00000009040a7208 */ /* 0x080fe20000800000 */
[----:B----4-:R-:W-:-:S06]  /*02f0*/  FFMA R4, RZ, R9, -R0 ;  /* 0x00000009ff047223 */ /* 0x010fcc0000000800 */
[----:B------:R-:W-:Y:S01]  /*0300*/  @!P2 FMUL R10, R10, 16777216 ;  /* 0x4b8000000a0aa820 */ /* 0x000fe20000400000 */
[----:B------:R-:W-:-:S05]  /*0310*/  FFMA R0, -RZ, R9, R0 ;  /* 0x00000009ff007223 */ /* 0x000fca0000000100 */
[----:B------:R-:W0:Y:S01]  /*0320*/  MUFU.RCP R10, R10 ;  /* 0x0000000a000a7308 */ /* 0x000e220000001000 */
[----:B------:R-:W-:-:S04]  /*0330*/  FADD R3, R4, R3 ;  /* 0x0000000304037221 */ /* 0x000fc80000000000 */
[----:B------:R-:W-:-:S04]  /*0340*/  @P1 FMUL R3, R3, 0.25 ;  /* 0x3e80000003031820 */ /* 0x000fc80000400000 */
[----:B------:R-:W-:-:S04]  /*0350*/  @!P2 FMUL R3, R3, 16777216 ;  /* 0x4b8000000303a820 */ /* 0x000fc80000400000 */
[----:B0-----:R-:W-:Y:S02]  /*0360*/  FMUL R3, R10, R3 ;  /* 0x000000030a037220 */ /* 0x001fe40000400000 */
[----:B------:R-:W0:Y:S03]  /*0370*/  LDC.64 R10, c[0x0][0x250] ;  /* 0x00009400ff0a7b82 */ /* 0x000e260000000a00 */
[----:B------:R-:W-:-:S04]  /*0380*/  FSETP.GTU.AND P1, PT, R3, RZ, PT ;  /* 0x000000ff0300720b */ /* 0x000fc80003f2c000 */
[----:B------:R-:W-:-:S04]  /*0390*/  FSEL R3, R3, RZ, P1 ;  /* 0x000000ff03037208 */ /* 0x000fc80000800000 */
[C---:B------:R-:W-:Y:S01]  /*03a0*/  FSETP.GEU.AND P3, PT, R3.reuse, 255, PT ;  /* 0x437f00000300780b */ /* 0x040fe20003f6e000 */
[----:B------:R-:W-:Y:S01]  /*03b0*/  FADD R6, R6, 9.9999997473787516356e-06 ;  /* 0x3727c5ac06067421 */ /* 0x000fe20000000000 */
[----:B------:R-:W-:-:S04]  /*03c0*/  FSETP.NAN.AND P2, PT, R3, R3, PT ;  /* 0x000000030300720b */ /* 0x000fc80003f48000 */
[----:B------:R-:W-:-:S07]  /*03d0*/  FSETP.GT.AND P1, PT, |R6|, 8.50705917302346158658e+37, PT ;  /* 0x7e8000000600780b */ /* 0x000fce0003f24200 */
[----:B------:R-:W-:Y:S01]  /*03e0*/  @P3 FSEL R3, R3, 255, P2 ;  /* 0x437f000003033808 */ /* 0x000fe20001000000 */
[----:B0-----:R-:W-:Y:S01]  /*03f0*/  IMAD.WIDE R10, R2, 0x4, R10 ;  /* 0x00000004020a7825 */ /* 0x001fe200078e020a */
[C---:B------:R-:W-:Y:S02]  /*0400*/  FSETP.GEU.AND P2, PT, |R6|.reuse, 1.175494350822287508e-38, PT ;  /* 0x008000000600780b */ /* 0x040fe40003f4e200 */
[----:B------:R-:W0:Y:S02]  /*0410*/  FRND R4, R3 ;  /* 0x0000000300047307 */ /* 0x000e240000201000 */
[----:B------:R-:W-:-:S09]  /*0420*/  @P1 FMUL R6, R6, 0.25 ;  /* 0x3e80000006061820 */ /* 0x000fd20000400000 */
[----:B------:R-:W-:Y:S01]  /*0430*/  @!P2 FMUL R6, R6, 16777216 ;  /* 0x4b8000000606a820 */ /* 0x000fe20000400000 */
[----:B0-----:R-:W-:-:S05]  /*0440*/  FFMA R9, R9, R4, R0 ;  /* 0x0000000409097223 */ /* 0x001fca0000000000 */
[----:B------:R-:W0:Y:S01]  /*0450*/  MUFU.RCP R6, R6 ;  /* 0x0000000600067308 */ /* 0x000e220000001000 */
[----:B---3--:R-:W-:Y:S01]  /*0460*/  FADD R5, R9, -R5 ;  /* 0x8000000509057221 */ /* 0x008fe20000000000 */
[----:B------:R1:W-:Y:S03]  /*0470*/  @!P0 STG.E desc[UR4][R12.64], R9 ;  /* 0x000000090c008986 */ /* 0x0003e6000c101904 */
[----:B------:R-:W-:-:S04]  /*0480*/  @P1 FMUL R5, R5, 0.25 ;  /* 0x3e80000005051820 */ /* 0x000fc80000400000 */
[----:B------:R-:W-:-:S04]  /*0490*/  @!P2 FMUL R5, R5, 16777216 ;  /* 0x4b8000000505a820 */ /* 0x000fc80000400000 */
[----:B0-----:R-:W-:-:S04]  /*04a0*/  FMUL R0, R6, R5 ;  /* 0x0000000506007220 */ /* 0x001fc80000400000 */
[----:B-----5:R-:W-:-:S05]  /*04b0*/  FFMA R7, R0, R8, R7 ;  /* 0x0000000800077223 */ /* 0x020fca0000000007 */
[----:B------:R1:W-:Y:S01]  /*04c0*/  @!P0 STG.E desc[UR4][R10.64], R7 ;  /* 0x000000070a008986 */ /* 0x0003e2000c101904 */
[----:B------:R-:W-:Y:S05]  /*04d0*/  @P0 EXIT ;  /* 0x000000000000094d */ /* 0x000fea0003800000 */
[----:B------:R-:W-:Y:S01]  /*04e0*/  STG.E desc[UR4][R14.64], R9 ;  /* 0x000000090e007986 */ /* 0x000fe2000c101904 */
[----:B------:R-:W-:Y:S05]  /*04f0*/  EXIT ;  /* 0x000000000000794d */ /* 0x000fea0003800000 */
.L_x_0:
[----:B------:R-:W-:-:S00]  /*0500*/  BRA `(.L_x_0) ;  /* 0xfffffffc00fc7947 */ /* 0x000fc0000383ffff */
[----:B------:R-:W-:-:S00]  /*0510*/  NOP ;  /* 0x0000000000007918 */ /* 0x000fc00000000000 */
        /* <DEDUP_REMOVED lines=14> */
.L_x_1:


//--------------------- .nv.constant0.triton_poi_fused_add_clamp_div_mul_round_sub_0 --------------------------
	.section	.nv.constant0.triton_poi_fused_add_clamp_div_mul_round_sub_0,"a",@progbits
	.sectionflags	@""
	.align	4
.nv.constant0.triton_poi_fused_add_clamp_div_mul_round_sub_0:
	.zero		612
